	.target	sm_100a

	.elftype	@"ET_EXEC"


//--------------------- .note.nv.tkinfo           --------------------------
	.section	.note.nv.tkinfo,"",@"SHT_NOTE"
	.sectionflags	@"SHF_NOTE_NV_TKINFO"
	.tkinfo
        /*0018*/ 	.word	0x00000081
        /*0030*/ 	.string	""
        /*0030*/ 	.string	"ptxas-blackwell"
        /*0030*/ 	.string	"Cuda compilation tools, release 12.9, V12.9.86"
        /*0030*/ 	.string	"Build cuda_12.9.r12.9/compiler.36037853_0"
        /*0030*/ 	.string	"-v  -suppress-debug-info  -lineinfo  -arch sm_100a "



//--------------------- .note.nv.cuver            --------------------------
	.section	.note.nv.cuver,"",@"SHT_NOTE"
	.sectionflags	@"SHF_NOTE_NV_CUVER"
        /*0018*/ 	.short	0x0001
        /*001a*/ 	.short	0x0064
        /*001c*/ 	.short	0x0001
        /*001e*/ 	.short	0x0000
        /*0020*/ 	.short	0x0001
        /*0022*/ 	.short	0x0000


//--------------------- .nv.info                  --------------------------
	.section	.nv.info,"",@"SHT_CUDA_INFO"
	.align	4


	//----- nvinfo : EIATTR_REGCOUNT
	.align		4
        /*0000*/ 	.byte	0x04, 0x2f
        /*0002*/ 	.short	(.L_4 - .L_3)
	.align		4
.L_3:
        /*0004*/ 	.word	index@(gluon_mma)
        /*0008*/ 	.word	0x000000a7


	//----- nvinfo : EIATTR_FRAME_SIZE
	.align		4
.L_4:
        /*000c*/ 	.byte	0x04, 0x11
        /*000e*/ 	.short	(.L_6 - .L_5)
	.align		4
.L_5:
        /*0010*/ 	.word	index@($__internal_2_$__cuda_sm10x_tcgen05_guardrail_trap_unallocated_columns_being_dealloced)
        /*0014*/ 	.word	0x00000000


	//----- nvinfo : EIATTR_FRAME_SIZE
	.align		4
.L_6:
        /*0018*/ 	.byte	0x04, 0x11
        /*001a*/ 	.short	(.L_8 - .L_7)
	.align		4
.L_7:
        /*001c*/ 	.word	index@($__internal_1_$__cuda_sm10x_tcgen05_guardrail_trap_phase_invalid_during_alloc)
        /*0020*/ 	.word	0x00000000


	//----- nvinfo : EIATTR_FRAME_SIZE
	.align		4
.L_8:
        /*0024*/ 	.byte	0x04, 0x11
        /*0026*/ 	.short	(.L_10 - .L_9)
	.align		4
.L_9:
        /*0028*/ 	.word	index@($__internal_0_$__cuda_sm10x_tcgen05_guardrail_trap_col_being_dealloced_not_returned_by_alloc)
        /*002c*/ 	.word	0x00000000


	//----- nvinfo : EIATTR_FRAME_SIZE
	.align		4
.L_10:
        /*0030*/ 	.byte	0x04, 0x11
        /*0032*/ 	.short	(.L_12 - .L_11)
	.align		4
.L_11:
        /*0034*/ 	.word	index@(gluon_mma)
        /*0038*/ 	.word	0x00000000


	//----- nvinfo : EIATTR_MIN_STACK_SIZE
	.align		4
.L_12:
        /*003c*/ 	.byte	0x04, 0x12
        /*003e*/ 	.short	(.L_14 - .L_13)
	.align		4
.L_13:
        /*0040*/ 	.word	index@(gluon_mma)
        /*0044*/ 	.word	0x00000000
.L_14:


//--------------------- .nv.info.gluon_mma        --------------------------
	.section	.nv.info.gluon_mma,"",@"SHT_CUDA_INFO"
	.sectionflags	@""
	.align	4


	//----- nvinfo : EIATTR_CUDA_API_VERSION
	.align		4
        /*0000*/ 	.byte	0x04, 0x37
        /*0002*/ 	.short	(.L_16 - .L_15)
.L_15:
        /*0004*/ 	.word	0x00000081


	//----- nvinfo : EIATTR_KPARAM_INFO
	.align		4
.L_16:
        /*0008*/ 	.byte	0x04, 0x17
        /*000a*/ 	.short	(.L_18 - .L_17)
.L_17:
        /*000c*/ 	.word	0x00000000
        /*0010*/ 	.short	0x0004
        /*0012*/ 	.short	0x0020
        /*0014*/ 	.byte	0x00, 0xf4, 0x21, 0x00


	//----- nvinfo : EIATTR_KPARAM_INFO
	.align		4
.L_18:
        /*0018*/ 	.byte	0x04, 0x17
        /*001a*/ 	.short	(.L_20 - .L_19)
.L_19:
        /*001c*/ 	.word	0x00000000
        /*0020*/ 	.short	0x0003
        /*0022*/ 	.short	0x0018
        /*0024*/ 	.byte	0x00, 0xf4, 0x21, 0x00


	//----- nvinfo : EIATTR_KPARAM_INFO
	.align		4
.L_20:
        /*0028*/ 	.byte	0x04, 0x17
        /*002a*/ 	.short	(.L_22 - .L_21)
.L_21:
        /*002c*/ 	.word	0x00000000
        /*0030*/ 	.short	0x0002
        /*0032*/ 	.short	0x0010
        /*0034*/ 	.byte	0x00, 0xf4, 0x21, 0x00


	//----- nvinfo : EIATTR_KPARAM_INFO
	.align		4
.L_22:
        /*0038*/ 	.byte	0x04, 0x17
        /*003a*/ 	.short	(.L_24 - .L_23)
.L_23:
        /*003c*/ 	.word	0x00000000
        /*0040*/ 	.short	0x0001
        /*0042*/ 	.short	0x0008
        /*0044*/ 	.byte	0x00, 0xf4, 0x21, 0x00


	//----- nvinfo : EIATTR_KPARAM_INFO
	.align		4
.L_24:
        /*0048*/ 	.byte	0x04, 0x17
        /*004a*/ 	.short	(.L_26 - .L_25)
.L_25:
        /*004c*/ 	.word	0x00000000
        /*0050*/ 	.short	0x0000
        /*0052*/ 	.short	0x0000
        /*0054*/ 	.byte	0x00, 0xf4, 0x21, 0x00


	//----- nvinfo : EIATTR_AT_ENTRY_FRAGMENTS
	.align		4
.L_26:
        /*0058*/ 	.byte	0x04, 0x4f
        /*005a*/ 	.short	(.L_28 - .L_27)


	//   ....[0]....
.L_27:
        /*005c*/ 	.word	0x00000004


	//----- nvinfo : EIATTR_RESERVED_SMEM_USED
	.align		4
.L_28:
        /*0060*/ 	.byte	0x01, 0x41
	.zero		2


	//----- nvinfo : EIATTR_SPARSE_MMA_MASK
	.align		4
        /*0064*/ 	.byte	0x03, 0x50
        /*0066*/ 	.short	0x0000


	//----- nvinfo : EIATTR_TCGEN05_1CTA_USED
	.align		4
        /*0068*/ 	.byte	0x01, 0x51
	.zero		2


	//----- nvinfo : EIATTR_MAXREG_COUNT
	.align		4
        /*006c*/ 	.byte	0x03, 0x1b
        /*006e*/ 	.short	0x00ff


	//----- nvinfo : EIATTR_NUM_BARRIERS
	.align		4
        /*0070*/ 	.byte	0x02, 0x4c
        /*0072*/ 	.byte	0x01
	.zero		1


	//----- nvinfo : EIATTR_INT_WARP_WIDE_INSTR_OFFSETS
	.align		4
        /*0074*/ 	.byte	0x04, 0x31
        /*0076*/ 	.short	(.L_30 - .L_29)


	//   ....[0]....
.L_29:
        /*0078*/ 	.word	0x00001000


	//   ....[1]....
        /*007c*/ 	.word	0x00001010


	//   ....[2]....
        /*0080*/ 	.word	0x00001db0


	//   ....[3]....
        /*0084*/ 	.word	0x00001dc0


	//   ....[4]....
        /*0088*/ 	.word	0x00002ea0


	//   ....[5]....
        /*008c*/ 	.word	0x00002ef0


	//----- nvinfo : EIATTR_COOP_GROUP_MASK_REGIDS
	.align		4
.L_30:
        /*0090*/ 	.byte	0x04, 0x29
        /*0092*/ 	.short	(.L_32 - .L_31)


	//   ....[0]....
.L_31:
        /*0094*/ 	.word	0xffffffff


	//   ....[1]....
        /*0098*/ 	.word	0xffffffff


	//   ....[2]....
        /*009c*/ 	.word	0xffffffff


	//   ....[3]....
        /*00a0*/ 	.word	0xffffffff


	//----- nvinfo : EIATTR_COOP_GROUP_INSTR_OFFSETS
	.align		4
.L_32:
        /*00a4*/ 	.byte	0x04, 0x28
        /*00a6*/ 	.short	(.L_34 - .L_33)


	//   ....[0]....
.L_33:
        /*00a8*/ 	.word	0x00000050


	//   ....[1]....
        /*00ac*/ 	.word	0x00000310


	//   ....[2]....
        /*00b0*/ 	.word	0x00002d30


	//   ....[3]....
        /*00b4*/ 	.word	0x00002fa0


	//----- nvinfo : EIATTR_VRC_CTA_INIT_COUNT
	.align		4
.L_34:
        /*00b8*/ 	.byte	0x02, 0x4a
        /*00ba*/ 	.byte	0x80
	.zero		1


	//----- nvinfo : EIATTR_MBARRIER_INSTR_OFFSETS
	.align		4
        /*00bc*/ 	.byte	0x04, 0x39
        /*00be*/ 	.short	(.L_36 - .L_35)


	//   ....[0]....
.L_35:
        /*00c0*/ 	.word	0x00001a20
        /*00c4*/ 	.word	0x000000ff
        /*00c8*/ 	.word	0x0000a000
        /*00cc*/ 	.short	0x0100
        /*00ce*/ 	.byte	0x0c
	.zero		1


	//   ....[1]....
        /*00d0*/ 	.word	0x00001e30
        /*00d4*/ 	.word	0x000000ff
        /*00d8*/ 	.word	0x0000a000
        /*00dc*/ 	.short	0x010a
        /*00de*/ 	.byte	0x0c
	.zero		1


	//   ....[2]....
        /*00e0*/ 	.word	0x00001fa0
        /*00e4*/ 	.word	0x000000ff
        /*00e8*/ 	.word	0x0000a000
        /*00ec*/ 	.short	0x0108
        /*00ee*/ 	.byte	0x0c
	.zero		1


	//   ....[3]....
        /*00f0*/ 	.word	0x00002fc0
        /*00f4*/ 	.word	0x000000ff
        /*00f8*/ 	.word	0x0000a000
        /*00fc*/ 	.short	0x010a
        /*00fe*/ 	.byte	0x0c
	.zero		1


	//----- nvinfo : EIATTR_NUM_MBARRIERS
	.align		4
.L_36:
        /*0100*/ 	.byte	0x03, 0x38
        /*0102*/ 	.short	0x0001


	//----- nvinfo : EIATTR_EXIT_INSTR_OFFSETS
	.align		4
        /*0104*/ 	.byte	0x04, 0x1c
        /*0106*/ 	.short	(.L_38 - .L_37)


	//   ....[0]....
.L_37:
        /*0108*/ 	.word	0x00002fb0


	//----- nvinfo : EIATTR_REQNTID
	.align		4
.L_38:
        /*010c*/ 	.byte	0x04, 0x10
        /*010e*/ 	.short	(.L_40 - .L_39)
.L_39:
        /*0110*/ 	.word	0x00000080
        /*0114*/ 	.word	0x00000001
        /*0118*/ 	.word	0x00000001


	//----- nvinfo : EIATTR_CRS_STACK_SIZE
	.align		4
.L_40:
        /*011c*/ 	.byte	0x04, 0x1e
        /*011e*/ 	.short	(.L_42 - .L_41)
.L_41:
        /*0120*/ 	.word	0x00000000


	//----- nvinfo : EIATTR_CBANK_PARAM_SIZE
	.align		4
.L_42:
        /*0124*/ 	.byte	0x03, 0x19
        /*0126*/ 	.short	0x0028


	//----- nvinfo : EIATTR_PARAM_CBANK
	.align		4
        /*0128*/ 	.byte	0x04, 0x0a
        /*012a*/ 	.short	(.L_44 - .L_43)
	.align		4
.L_43:
        /*012c*/ 	.word	index@(.nv.constant0.gluon_mma)
        /*0130*/ 	.short	0x0380
        /*0132*/ 	.short	0x0028


	//----- nvinfo : EIATTR_SW_WAR
	.align		4
.L_44:
        /*0134*/ 	.byte	0x04, 0x36
        /*0136*/ 	.short	(.L_46 - .L_45)
.L_45:
        /*0138*/ 	.word	0x00000008
.L_46:


//--------------------- .nv.compat                --------------------------
	.section	.nv.compat,"",@"SHT_CUDA_COMPAT_INFO"
	.align	4
        /*0000*/ 	.byte	0x02, 0x02, 0x02, 0x00, 0x02, 0x05, 0x05, 0x00, 0x02, 0x03, 0x00, 0x00, 0x02, 0x06, 0x01, 0x00


//--------------------- .nv.callgraph             --------------------------
	.section	.nv.callgraph,"",@"SHT_CUDA_CALLGRAPH"
	.align	4
	.sectionentsize	8
	.align		4
        /*0000*/ 	.word	0x00000000
	.align		4
        /*0004*/ 	.word	0xffffffff
	.align		4
        /*0008*/ 	.word	0x00000000
	.align		4
        /*000c*/ 	.word	0xfffffffe
	.align		4
        /*0010*/ 	.word	0x00000000
	.align		4
        /*0014*/ 	.word	0xfffffffd
	.align		4
        /*0018*/ 	.word	0x00000000
	.align		4
        /*001c*/ 	.word	0xfffffffc


//--------------------- .text.gluon_mma           --------------------------
	.section	.text.gluon_mma,"ax",@progbits
	.align	128
        .global         gluon_mma
        .type           gluon_mma,@function
        .size           gluon_mma,(.L_x_15 - gluon_mma)
        .other          gluon_mma,@"STO_CUDA_ENTRY STV_DEFAULT"
gluon_mma:
.text.gluon_mma:
[----:B------:R-:W0:Y:S01]  /*0000*/  LDC R1, c[0x0][0x37c] ;  /* 0x0000df00ff017b82 */ /* 0x000e220000000800 */
[----:B------:R-:W1:Y:S02]  /*0010*/  S2R R134, SR_TID.X ;  /* 0x0000000000867919 */ /* 0x000e640000002100 */
[----:B-1----:R-:W-:-:S13]  /*0020*/  ISETP.GE.U32.AND P1, PT, R134, 0x20, PT ;  /* 0x000000208600780c */ /* 0x002fda0003f26070 */
[----:B------:R-:W-:Y:S05]  /*0030*/  @P1 BRA `(.L_x_0) ;  /* 0x0000000000b81947 */ /* 0x000fea0003800000 */
[----:B------:R-:W1:Y:S01]  /*0040*/  S2UR UR6, SR_CgaCtaId ;  /* 0x00000000000679c3 */ /* 0x000e620000008800 */
[----:B------:R-:W-:Y:S01]  /*0050*/  NOP ;  /* 0x0000000000007918 */ /* 0x000fe20000000000 */
[----:B------:R-:W-:Y:S02]  /*0060*/  UMOV UR4, 0x40 ;  /* 0x0000004000047882 */ /* 0x000fe40000000000 */
[----:B-1----:R-:W-:-:S09]  /*0070*/  ULEA UR4, UR6, UR4, 0x18 ;  /* 0x0000000406047291 */ /* 0x002fd2000f8ec0ff */
[----:B------:R-:W1:Y:S01]  /*0080*/  LDS.U8 R0, [UR4] ;  /* 0x00000004ff007984 */ /* 0x000e620008000000 */
[----:B------:R-:W-:Y:S02]  /*0090*/  UMOV UR4, 0x400 ;  /* 0x0000040000047882 */ /* 0x000fe40000000000 */
[----:B------:R-:W-:Y:S01]  /*00a0*/  ULEA UR4, UR6, UR4, 0x18 ;  /* 0x0000000406047291 */ /* 0x000fe2000f8ec0ff */
[----:B-1----:R-:W-:-:S13]  /*00b0*/  ISETP.NE.AND P0, PT, R0, RZ, PT ;  /* 0x000000ff0000720c */ /* 0x002fda0003f05270 */
[----:B------:R-:W-:Y:S05]  /*00c0*/  @P0 BRA `(.L_x_1) ;  /* 0x00000000007c0947 */ /* 0x000fea0003800000 */
[----:B------:R-:W-:-:S13]  /*00d0*/  ELECT P0, URZ, PT ;  /* 0x0000000000ff782f */ /* 0x000fda0003800000 */
[----:B------:R-:W-:Y:S05]  /*00e0*/  @!P0 BRA `(.L_x_2) ;  /* 0x0000000000848947 */ /* 0x000fea0003800000 */
[----:B------:R-:W-:Y:S01]  /*00f0*/  UMOV UR5, 0x4 ;  /* 0x0000000400057882 */ /* 0x000fe20000000000 */
[----:B------:R-:W-:Y:S02]  /*0100*/  IMAD.MOV.U32 R4, RZ, RZ, 0x1 ;  /* 0x00000001ff047424 */ /* 0x000fe400078e00ff */
[----:B------:R-:W-:Y:S02]  /*0110*/  IMAD.MOV.U32 R5, RZ, RZ, 0xf ;  /* 0x0000000fff057424 */ /* 0x000fe400078e00ff */
[----:B------:R-:W-:Y:S04]  /*0120*/  DEPBAR.LE SB1, 0x36 ;  /* 0x00009d800000791a */ /* 0x000fe80000000000 */
[----:B------:R-:W1:Y:S02]  /*0130*/  UTCATOMSWS.FIND_AND_SET.ALIGN UP0, UR5, UR5 ;  /* 0x00000005000575e3 */ /* 0x000e640008000800 */
[----:B-1----:R-:W-:-:S04]  /*0140*/  PLOP3.LUT P0, PT, PT, PT, UP0, 0x80, 0x8 ;  /* 0x000000000008781c */ /* 0x002fc80003f0f008 */
[----:B------:R-:W-:-:S04]  /*0150*/  SEL R0, RZ, 0xffffffff, !P0 ;  /* 0xffffffffff007807 */ /* 0x000fc80004000000 */
[----:B------:R-:W-:Y:S01]  /*0160*/  ISETP.NE.AND P0, PT, R0, RZ, PT ;  /* 0x000000ff0000720c */ /* 0x000fe20003f05270 */
[----:B------:R-:W-:-:S12]  /*0170*/  IMAD.U32 R0, RZ, RZ, UR5 ;  /* 0x00000005ff007e24 */ /* 0x000fd8000f8e00ff */
[----:B------:R-:W-:Y:S05]  /*0180*/  @P0 BRA `(.L_x_3) ;  /* 0x0000000000240947 */ /* 0x000fea0003800000 */
.L_x_4:
[----:B------:R-:W-:Y:S05]  /*0190*/  NANOSLEEP 0x64 ;  /* 0x000000640000795d */ /* 0x000fea0003800000 */
[----:B------:R-:W-:-:S05]  /*01a0*/  UMOV UR5, 0x4 ;  /* 0x0000000400057882 */ /* 0x000fca0000000000 */
[----:B------:R-:W-:Y:S04]  /*01b0*/  DEPBAR.LE SB1, 0x36 ;  /* 0x00009d800000791a */ /* 0x000fe80000000000 */
[----:B------:R-:W1:Y:S02]  /*01c0*/  UTCATOMSWS.FIND_AND_SET.ALIGN UP0, UR5, UR5 ;  /* 0x00000005000575e3 */ /* 0x000e640008000800 */
[----:B-1----:R-:W-:-:S04]  /*01d0*/  PLOP3.LUT P0, PT, PT, PT, UP0, 0x80, 0x8 ;  /* 0x000000000008781c */ /* 0x002fc80003f0f008 */
[----:B------:R-:W-:-:S04]  /*01e0*/  SEL R0, RZ, 0xffffffff, !P0 ;  /* 0xffffffffff007807 */ /* 0x000fc80004000000 */
[----:B------:R-:W-:Y:S01]  /*01f0*/  ISETP.NE.AND P0, PT, R0, RZ, PT ;  /* 0x000000ff0000720c */ /* 0x000fe20003f05270 */
[----:B------:R-:W-:-:S12]  /*0200*/  IMAD.U32 R0, RZ, RZ, UR5 ;  /* 0x00000005ff007e24 */ /* 0x000fd8000f8e00ff */
[----:B------:R-:W-:Y:S05]  /*0210*/  @!P0 BRA `(.L_x_4) ;  /* 0xfffffffc00dc8947 */ /* 0x000fea000383ffff */
.L_x_3:
[C---:B------:R-:W-:Y:S01]  /*0220*/  VIADD R3, R0.reuse, 0x10 ;  /* 0x0000001000037836 */ /* 0x040fe20000000000 */
[----:B------:R-:W-:Y:S01]  /*0230*/  UMOV UR5, 0x50 ;  /* 0x0000005000057882 */ /* 0x000fe20000000000 */
[----:B------:R-:W-:Y:S01]  /*0240*/  SHF.L.U32 R2, R5, R0, RZ ;  /* 0x0000000005027219 */ /* 0x000fe200000006ff */
[----:B------:R-:W-:Y:S01]  /*0250*/  ULEA UR5, UR6, UR5, 0x18 ;  /* 0x0000000506057291 */ /* 0x000fe2000f8ec0ff */
[----:B------:R-:W-:Y:S01]  /*0260*/  IMAD.SHL.U32 R0, R0, 0x20, RZ ;  /* 0x0000002000007824 */ /* 0x000fe200078e00ff */
[----:B------:R-:W-:-:S04]  /*0270*/  SHF.L.U32 R3, R4, R3, RZ ;  /* 0x0000000304037219 */ /* 0x000fc800000006ff */
[----:B------:R-:W-:-:S05]  /*0280*/  LOP3.LUT R2, R3, R2, RZ, 0xfc, !PT ;  /* 0x0000000203027212 */ /* 0x000fca00078efcff */
[----:B------:R1:W-:Y:S04]  /*0290*/  ATOMS.OR RZ, [UR5], R2 ;  /* 0x00000002ffff798c */ /* 0x0003e8000b000005 */
[----:B------:R1:W-:Y:S01]  /*02a0*/  STS [UR4], R0 ;  /* 0x00000000ff007988 */ /* 0x0003e20008000804 */
[----:B------:R-:W-:Y:S05]  /*02b0*/  BRA `(.L_x_2) ;  /* 0x0000000000107947 */ /* 0x000fea0003800000 */
.L_x_1:
[----:B------:R-:W-:Y:S01]  /*02c0*/  IMAD.MOV.U32 R0, RZ, RZ, -0x1 ;  /* 0xffffffffff007424 */ /* 0x000fe200078e00ff */
[----:B------:R-:W-:-:S04]  /*02d0*/  MOV R2, 0x300 ;  /* 0x0000030000027802 */ /* 0x000fc80000000f00 */
[----:B------:R1:W-:Y:S03]  /*02e0*/  STS [UR4], R0 ;  /* 0x00000000ff007988 */ /* 0x0003e60008000804 */
[----:B01----:R-:W-:Y:S05]  /*02f0*/  CALL.REL.NOINC `($__internal_1_$__cuda_sm10x_tcgen05_guardrail_trap_phase_invalid_during_alloc) ;  /* 0x0000002c00487944 */ /* 0x003fea0003c00000 */
.L_x_2:
[----:B------:R-:W-:Y:S05]  /*0300*/  WARPSYNC.ALL ;  /* 0x0000000000007948 */ /* 0x000fea0003800000 */
[----:B------:R-:W-:Y:S01]  /*0310*/  NOP ;  /* 0x0000000000007918 */ /* 0x000fe20000000000 */
.L_x_0:
[----:B------:R-:W2:Y:S08]  /*0320*/  S2UR UR11, SR_CgaCtaId ;  /* 0x00000000000b79c3 */ /* 0x000eb00000008800 */
[----:B------:R-:W-:Y:S01]  /*0330*/  BAR.SYNC.DEFER_BLOCKING 0x0 ;  /* 0x0000000000007b1d */ /* 0x000fe20000010000 */
[C---:B------:R-:W-:Y:S01]  /*0340*/  IMAD.SHL.U32 R6, R134.reuse, 0x2, RZ ;  /* 0x0000000286067824 */ /* 0x040fe200078e00ff */
[----:B-1----:R-:W-:-:S02]  /*0350*/  LOP3.LUT R0, R134, 0x60, RZ, 0xc0, !PT ;  /* 0x0000006086007812 */ /* 0x002fc400078ec0ff */
[----:B------:R-:W-:Y:S02]  /*0360*/  LOP3.LUT R135, R134, 0x1f, RZ, 0xc0, !PT ;  /* 0x0000001f86877812 */ /* 0x000fe400078ec0ff */
[----:B------:R-:W-:Y:S02]  /*0370*/  UMOV UR4, 0x400 ;  /* 0x0000040000047882 */ /* 0x000fe40000000000 */
[----:B------:R-:W1:Y:S01]  /*0380*/  LDC.64 R2, c[0x0][0x388] ;  /* 0x0000e200ff027b82 */ /* 0x000e620000000a00 */
[----:B------:R-:W3:Y:S01]  /*0390*/  LDCU.64 UR6, c[0x0][0x380] ;  /* 0x00007000ff0677ac */ /* 0x000ee20008000a00 */
[----:B------:R-:W-:Y:S01]  /*03a0*/  LOP3.LUT R7, R6, 0xc0, RZ, 0xc0, !PT ;  /* 0x000000c006077812 */ /* 0x000fe200078ec0ff */
[----:B------:R-:W-:Y:S01]  /*03b0*/  IMAD.SHL.U32 R9, R0, 0x2, RZ ;  /* 0x0000000200097824 */ /* 0x000fe200078e00ff */
[----:B------:R-:W4:Y:S04]  /*03c0*/  LDCU.64 UR14, c[0x0][0x358] ;  /* 0x00006b00ff0e77ac */ /* 0x000f280008000a00 */
[----:B------:R-:W0:Y:S01]  /*03d0*/  LDC.64 R4, c[0x0][0x380] ;  /* 0x0000e000ff047b82 */ /* 0x000e220000000a00 */
[----:B--2---:R-:W-:Y:S01]  /*03e0*/  ULEA UR12, UR11, UR4, 0x18 ;  /* 0x000000040b0c7291 */ /* 0x004fe2000f8ec0ff */
[----:B---3--:R-:W-:-:S04]  /*03f0*/  LEA R6, P0, R7, UR6, 0x1 ;  /* 0x0000000607067c11 */ /* 0x008fc8000f8008ff */
[----:B------:R-:W-:Y:S01]  /*0400*/  LEA.HI.X R7, R7, UR7, RZ, 0x1, P0 ;  /* 0x0000000707077c11 */ /* 0x000fe200080f0cff */
[----:B-1----:R-:W-:-:S03]  /*0410*/  IMAD.WIDE.U32 R2, R9, 0x2, R2 ;  /* 0x0000000209027825 */ /* 0x002fc600078e0002 */
[----:B------:R-:W1:Y:S01]  /*0420*/  LDS R33, [UR12] ;  /* 0x0000000cff217984 */ /* 0x000e620008000800 */
[----:B------:R-:W-:Y:S01]  /*0430*/  IMAD.WIDE.U32 R34, R135, 0x2, R2 ;  /* 0x0000000287227825 */ /* 0x000fe200078e0002 */
[----:B------:R-:W-:Y:S03]  /*0440*/  BAR.SYNC.DEFER_BLOCKING 0x0 ;  /* 0x0000000000007b1d */ /* 0x000fe60000010000 */
[----:B0-----:R-:W-:-:S04]  /*0450*/  IMAD.WIDE.U32 R4, R9, 0x2, R4 ;  /* 0x0000000209047825 */ /* 0x001fc800078e0004 */
[----:B------:R-:W-:-:S04]  /*0460*/  IMAD.WIDE.U32 R2, R135, 0x2, R6 ;  /* 0x0000000287027825 */ /* 0x000fc800078e0006 */
[----:B------:R-:W-:Y:S02]  /*0470*/  IMAD.WIDE.U32 R4, R135, 0x2, R4 ;  /* 0x0000000287047825 */ /* 0x000fe400078e0004 */
[----:B----4-:R0:W5:Y:S04]  /*0480*/  LDG.E.U16 R3, desc[UR14][R2.64+0x7e40] ;  /* 0x007e400e02037981 */ /* 0x010168000c1e1500 */
[----:B------:R2:W5:Y:S04]  /*0490*/  LDG.E.U16 R48, desc[UR14][R34.64] ;  /* 0x0000000e22307981 */ /* 0x000568000c1e1500 */
[----:B------:R2:W5:Y:S01]  /*04a0*/  LDG.E.U16 R50, desc[UR14][R34.64+0x40] ;  /* 0x0000400e22327981 */ /* 0x000562000c1e1500 */
[----:B-1----:R-:W-:Y:S01]  /*04b0*/  R2UR UR13, R33 ;  /* 0x00000000210d72ca */ /* 0x002fe200000e0000 */
[----:B------:R-:W-:Y:S01]  /*04c0*/  IMAD R33, R0, 0x2, R135 ;  /* 0x0000000200217824 */ /* 0x000fe200078e0287 */
[----:B0-----:R-:W-:Y:S01]  /*04d0*/  SHF.R.U32.HI R2, RZ, 0x1, R0 ;  /* 0x00000001ff027819 */ /* 0x001fe20000011600 */
[----:B------:R2:W5:Y:S02]  /*04e0*/  LDG.E.U16 R52, desc[UR14][R34.64+0x200] ;  /* 0x0002000e22347981 */ /* 0x000564000c1e1500 */
[----:B------:R-:W-:-:S02]  /*04f0*/  IMAD.SHL.U32 R33, R33, 0x2, RZ ;  /* 0x0000000221217824 */ /* 0x000fc400078e00ff */
[----:B------:R2:W5:Y:S04]  /*0500*/  LDG.E.U16 R54, desc[UR14][R34.64+0x240] ;  /* 0x0002400e22367981 */ /* 0x000568000c1e1500 */
[----:B------:R2:W5:Y:S01]  /*0510*/  LDG.E.U16 R133, desc[UR14][R34.64+0x400] ;  /* 0x0004000e22857981 */ /* 0x000562000c1e1500 */
[----:B------:R-:W-:-:S03]  /*0520*/  LOP3.LUT R33, R33, R2, RZ, 0x3c, !PT ;  /* 0x0000000221217212 */ /* 0x000fc600078e3cff */
[----:B------:R2:W5:Y:S04]  /*0530*/  LDG.E.U16 R6, desc[UR14][R34.64+0x440] ;  /* 0x0004400e22067981 */ /* 0x000568000c1e1500 */
        /* <DEDUP_REMOVED lines=26> */
[----:B------:R2:W5:Y:S01]  /*06e0*/  LDG.E.U16 R46, desc[UR14][R4.64+0x7e00] ;  /* 0x007e000e042e7981 */ /* 0x000562000c1e1500 */
[----:B------:R-:W-:Y:S05]  /*06f0*/  @P1 BRA `(.L_x_5) ;  /* 0x0000000000181947 */ /* 0x000fea0003800000 */
[----:B------:R-:W-:Y:S01]  /*0700*/  ELECT P0, URZ, PT ;  /* 0x0000000000ff782f */ /* 0x000fe20003800000 */
[----:B--2---:R-:W-:Y:S01]  /*0710*/  IMAD.MOV.U32 R34, RZ, RZ, 0x1 ;  /* 0x00000001ff227424 */ /* 0x004fe200078e00ff */
[----:B------:R-:W-:Y:S01]  /*0720*/  UMOV UR4, 0x40 ;  /* 0x0000004000047882 */ /* 0x000fe20000000000 */
[----:B------:R-:W-:Y:S01]  /*0730*/  UVIRTCOUNT.DEALLOC.SMPOOL 0x80 ;  /* 0x000000800000784c */ /* 0x000fe20000000000 */
[----:B------:R-:W-:-:S09]  /*0740*/  ULEA UR4, UR11, UR4, 0x18 ;  /* 0x000000040b047291 */ /* 0x000fd2000f8ec0ff */
[----:B------:R0:W-:Y:S03]  /*0750*/  @P0 STS.U8 [UR4], R34 ;  /* 0x00000022ff000988 */ /* 0x0001e60008000004 */
.L_x_5:
[----:B-----5:R1:W-:Y:S04]  /*0760*/  STS.U16 [R33+UR12+0x7e40], R46 ;  /* 0x007e402e21007988 */ /* 0x0203e8000800040c */
[----:B------:R3:W-:Y:S04]  /*0770*/  STS.U16 [R33+UR12+0x8000], R48 ;  /* 0x0080003021007988 */ /* 0x0007e8000800040c */
[----:B------:R4:W-:Y:S04]  /*0780*/  STS.U16 [R33+UR12+0x8040], R50 ;  /* 0x0080403221007988 */ /* 0x0009e8000800040c */
[----:B------:R0:W-:Y:S04]  /*0790*/  STS.U16 [R33+UR12+0x8240], R52 ;  /* 0x0082403421007988 */ /* 0x0001e8000800040c */
[----:B------:R2:W-:Y:S04]  /*07a0*/  STS.U16 [R33+UR12+0x8200], R54 ;  /* 0x0082003621007988 */ /* 0x0005e8000800040c */
[----:B------:R0:W-:Y:S04]  /*07b0*/  STS.U16 [R33+UR12+0x8400], R133 ;  /* 0x0084008521007988 */ /* 0x0001e8000800040c */
[----:B0-2---:R-:W2:Y:S04]  /*07c0*/  LDG.E.U16 R34, desc[UR14][R4.64] ;  /* 0x0000000e04227981 */ /* 0x005ea8000c1e1500 */
[----:B------:R-:W2:Y:S04]  /*07d0*/  LDG.E.U16 R36, desc[UR14][R4.64+0x40] ;  /* 0x0000400e04247981 */ /* 0x000ea8000c1e1500 */
[----:B------:R-:W2:Y:S04]  /*07e0*/  LDG.E.U16 R38, desc[UR14][R4.64+0x200] ;  /* 0x0002000e04267981 */ /* 0x000ea8000c1e1500 */
[----:B------:R-:W2:Y:S04]  /*07f0*/  LDG.E.U16 R40, desc[UR14][R4.64+0x240] ;  /* 0x0002400e04287981 */ /* 0x000ea8000c1e1500 */
[----:B------:R-:W2:Y:S04]  /*0800*/  LDG.E.U16 R42, desc[UR14][R4.64+0x400] ;  /* 0x0004000e042a7981 */ /* 0x000ea8000c1e1500 */
[----:B------:R-:W2:Y:S04]  /*0810*/  LDG.E.U16 R44, desc[UR14][R4.64+0x440] ;  /* 0x0004400e042c7981 */ /* 0x000ea8000c1e1500 */
[----:B-1----:R-:W2:Y:S04]  /*0820*/  LDG.E.U16 R46, desc[UR14][R4.64+0x600] ;  /* 0x0006000e042e7981 */ /* 0x002ea8000c1e1500 */
[----:B---3--:R-:W3:Y:S04]  /*0830*/  LDG.E.U16 R48, desc[UR14][R4.64+0x640] ;  /* 0x0006400e04307981 */ /* 0x008ee8000c1e1500 */
[----:B----4-:R-:W4:Y:S04]  /*0840*/  LDG.E.U16 R50, desc[UR14][R4.64+0x800] ;  /* 0x0008000e04327981 */ /* 0x010f28000c1e1500 */
[----:B------:R-:W2:Y:S04]  /*0850*/  LDG.E.U16 R52, desc[UR14][R4.64+0x840] ;  /* 0x0008400e04347981 */ /* 0x000ea8000c1e1500 */
        /* <DEDUP_REMOVED lines=71> */
[----:B------:R-:W3:Y:S04]  /*0cd0*/  LDG.E.U16 R67, desc[UR14][R4.64+0x5040] ;  /* 0x0050400e04437981 */ /* 0x000ee8000c1e1500 */
[----:B------:R-:W3:Y:S04]  /*0ce0*/  LDG.E.U16 R69, desc[UR14][R4.64+0x5200] ;  /* 0x0052000e04457981 */ /* 0x000ee8000c1e1500 */
[----:B------:R-:W3:Y:S04]  /*0cf0*/  LDG.E.U16 R71, desc[UR14][R4.64+0x5240] ;  /* 0x0052400e04477981 */ /* 0x000ee8000c1e1500 */
[----:B------:R-:W3:Y:S04]  /*0d00*/  LDG.E.U16 R73, desc[UR14][R4.64+0x5400] ;  /* 0x0054000e04497981 */ /* 0x000ee8000c1e1500 */
[----:B------:R-:W3:Y:S04]  /*0d10*/  LDG.E.U16 R75, desc[UR14][R4.64+0x5440] ;  /* 0x0054400e044b7981 */ /* 0x000ee8000c1e1500 */
[----:B------:R-:W3:Y:S04]  /*0d20*/  LDG.E.U16 R77, desc[UR14][R4.64+0x5600] ;  /* 0x0056000e044d7981 */ /* 0x000ee8000c1e1500 */
[----:B------:R-:W3:Y:S04]  /*0d30*/  LDG.E.U16 R79, desc[UR14][R4.64+0x5640] ;  /* 0x0056400e044f7981 */ /* 0x000ee8000c1e1500 */
[----:B------:R-:W4:Y:S04]  /*0d40*/  LDG.E.U16 R81, desc[UR14][R4.64+0x5800] ;  /* 0x0058000e04517981 */ /* 0x000f28000c1e1500 */
        /* <DEDUP_REMOVED lines=36> */
[----:B------:R0:W4:Y:S01]  /*0f90*/  LDG.E.U16 R157, desc[UR14][R4.64+0x7c40] ;  /* 0x007c400e049d7981 */ /* 0x000122000c1e1500 */
[----:B------:R-:W-:Y:S01]  /*0fa0*/  LOP3.LUT P2, RZ, R134, 0x7f, RZ, 0xc0, !PT ;  /* 0x0000007f86ff7812 */ /* 0x000fe2000784c0ff */
[----:B------:R-:W-:-:S02]  /*0fb0*/  UMOV UR4, 0x1 ;  /* 0x0000000100047882 */ /* 0x000fc40000000000 */
[----:B------:R-:W-:Y:S04]  /*0fc0*/  STS.U16 [R33+UR12+0x8440], R6 ;  /* 0x0084400621007988 */ /* 0x000fe8000800040c */
[----:B------:R-:W-:Y:S01]  /*0fd0*/  STS.U16 [R33+UR12+0x8640], R7 ;  /* 0x0086400721007988 */ /* 0x000fe2000800040c */
[----:B0-----:R-:W-:-:S03]  /*0fe0*/  SHF.R.U32.HI R4, RZ, 0x5, R134 ;  /* 0x00000005ff047819 */ /* 0x001fc60000011686 */
[----:B------:R-:W-:Y:S02]  /*0ff0*/  STS.U16 [R33+UR12+0x8600], R8 ;  /* 0x0086000821007988 */ /* 0x000fe4000800040c */
[----:B------:R-:W-:Y:S01]  /*1000*/  VOTEU.ALL UP0, P2 ;  /* 0x0000000000ff7886 */ /* 0x000fe20001000000 */
[----:B------:R-:W-:Y:S01]  /*1010*/  VOTEU.ALL UP1, P2 ;  /* 0x0000000000ff7886 */ /* 0x000fe20001020000 */
[----:B------:R-:W-:Y:S01]  /*1020*/  R2UR UR10, R4 ;  /* 0x00000000040a72ca */ /* 0x000fe200000e0000 */
[----:B------:R-:W-:Y:S02]  /*1030*/  STS.U16 [R33+UR12+0x8800], R9 ;  /* 0x0088000921007988 */ /* 0x000fe4000800040c */
[----:B------:R-:W-:-:S04]  /*1040*/  @!UP0 UIADD3 UR4, UPT, UPT, -UR4, 0x100000, URZ ;  /* 0x0010000004048890 */ /* 0x000fc8000fffe1ff */
[----:B------:R-:W-:Y:S02]  /*1050*/  @!UP0 USHF.L.U32 UR5, UR4, 0xb, URZ ;  /* 0x0000000b04058899 */ /* 0x000fe400080006ff */
[----:B------:R-:W-:Y:S01]  /*1060*/  @!UP0 USHF.L.U32 UR4, UR4, 0x1, URZ ;  /* 0x0000000104048899 */ /* 0x000fe200080006ff */
[----:B------:R-:W-:Y:S04]  /*1070*/  STS.U16 [R33+UR12+0x8840], R10 ;  /* 0x0088400a21007988 */ /* 0x000fe8000800040c */
[----:B------:R-:W-:Y:S04]  /*1080*/  STS.U16 [R33+UR12+0x8a40], R11 ;  /* 0x008a400b21007988 */ /* 0x000fe8000800040c */
[----:B------:R-:W-:Y:S01]  /*1090*/  STS.U16 [R33+UR12+0x8a00], R12 ;  /* 0x008a000c21007988 */ /* 0x000fe2000800040c */
[----:B------:R-:W-:-:S03]  /*10a0*/  UISETP.NE.U32.AND UP0, UPT, UR10, URZ, UPT ;  /* 0x000000ff0a00728c */ /* 0x000fc6000bf05070 */
[----:B------:R-:W-:Y:S04]  /*10b0*/  STS.U16 [R33+UR12+0x8c00], R13 ;  /* 0x008c000d21007988 */ /* 0x000fe8000800040c */
        /* <DEDUP_REMOVED lines=19> */
[----:B------:R0:W-:Y:S04]  /*11f0*/  STS.U16 [R33+UR12+0x7e00], R3 ;  /* 0x007e000321007988 */ /* 0x0001e8000800040c */
[----:B--2---:R1:W-:Y:S04]  /*1200*/  STS.U16 [R33+UR12], R34 ;  /* 0x0000002221007988 */ /* 0x0043e8000800040c */
[----:B------:R1:W-:Y:S01]  /*1210*/  STS.U16 [R33+UR12+0x40], R36 ;  /* 0x0000402421007988 */ /* 0x0003e2000800040c */
[----:B0-----:R-:W-:-:S03]  /*1220*/  LOP3.LUT R3, R134, 0x7f, RZ, 0xc0, !PT ;  /* 0x0000007f86037812 */ /* 0x001fc600078ec0ff */
[----:B------:R1:W-:Y:S04]  /*1230*/  STS.U16 [R33+UR12+0x240], R38 ;  /* 0x0002402621007988 */ /* 0x0003e8000800040c */
[----:B------:R1:W-:Y:S04]  /*1240*/  STS.U16 [R33+UR12+0x200], R40 ;  /* 0x0002002821007988 */ /* 0x0003e8000800040c */
[----:B------:R1:W-:Y:S04]  /*1250*/  STS.U16 [R33+UR12+0x400], R42 ;  /* 0x0004002a21007988 */ /* 0x0003e8000800040c */
[----:B------:R1:W-:Y:S04]  /*1260*/  STS.U16 [R33+UR12+0x440], R44 ;  /* 0x0004402c21007988 */ /* 0x0003e8000800040c */
[----:B------:R1:W-:Y:S04]  /*1270*/  STS.U16 [R33+UR12+0x640], R46 ;  /* 0x0006402e21007988 */ /* 0x0003e8000800040c */
[----:B---3--:R1:W-:Y:S04]  /*1280*/  STS.U16 [R33+UR12+0x600], R48 ;  /* 0x0006003021007988 */ /* 0x0083e8000800040c */
[----:B----4-:R1:W-:Y:S04]  /*1290*/  STS.U16 [R33+UR12+0x800], R50 ;  /* 0x0008003221007988 */ /* 0x0103e8000800040c */
[----:B------:R1:W-:Y:S04]  /*12a0*/  STS.U16 [R33+UR12+0x840], R52 ;  /* 0x0008403421007988 */ /* 0x0003e8000800040c */
        /* <DEDUP_REMOVED lines=115> */
[----:B------:R1:W-:Y:S01]  /*19e0*/  STS.U16 [R33+UR12+0x7c40], R157 ;  /* 0x007c409d21007988 */ /* 0x0003e2000800040c */
[----:B------:R0:W-:Y:S06]  /*19f0*/  MEMBAR.ALL.CTA ;  /* 0x0000000000007992 */ /* 0x0001ec0000008000 */
[----:B0-----:R-:W-:Y:S04]  /*1a00*/  FENCE.VIEW.ASYNC.S ;  /* 0x00000000000073c6 */ /* 0x001fe80000000000 */
[----:B------:R-:W0:Y:S02]  /*1a10*/  FENCE.VIEW.ASYNC.S ;  /* 0x00000000000073c6 */ /* 0x000e240000000000 */
[----:B0-----:R1:W0:Y:S02]  /*1a20*/  @!UP1 SYNCS.EXCH.64 URZ, [UR12+0xa000], UR4 ;  /* 0x00a000040cff95b2 */ /* 0x0012240008000100 */
[----:B0-----:R-:W-:Y:S06]  /*1a30*/  BAR.SYNC.DEFER_BLOCKING 0x0 ;  /* 0x0000000000007b1d */ /* 0x001fec0000010000 */
[----:B-1----:R-:W-:Y:S05]  /*1a40*/  BRA.U UP0, `(.L_x_6) ;  /* 0x0000000100c87547 */ /* 0x002fea000b800000 */
[----:B------:R-:W-:Y:S02]  /*1a50*/  USHF.R.U32.HI UR8, URZ, 0x4, UR12 ;  /* 0x00000004ff087899 */ /* 0x000fe4000801160c */
[----:B------:R-:W-:Y:S02]  /*1a60*/  UIADD3 UR6, UPT, UPT, UR12, 0x8000, URZ ;  /* 0x000080000c067890 */ /* 0x000fe4000fffe0ff */
[----:B------:R-:W-:Y:S02]  /*1a70*/  USGXT.U32 UR8, UR8, 0xe ;  /* 0x0000000e0808789a */ /* 0x000fe40008000000 */
[----:B------:R-:W-:Y:S02]  /*1a80*/  USHF.R.U32.HI UR6, URZ, 0x4, UR6 ;  /* 0x00000004ff067899 */ /* 0x000fe40008011606 */
[----:B------:R-:W-:Y:S02]  /*1a90*/  UIADD3 UR34, UP0, UPT, UR8, 0x2, URZ ;  /* 0x0000000208227890 */ /* 0x000fe4000ff1e0ff */
[----:B------:R-:W-:Y:S01]  /*1aa0*/  USGXT.U32 UR6, UR6, 0xe ;  /* 0x0000000e0606789a */ /* 0x000fe20008000000 */
[----:B------:R-:W-:Y:S01]  /*1ab0*/  UMOV UR4, URZ ;  /* 0x000000ff00047c82 */ /* 0x000fe20008000000 */
[----:B------:R-:W-:Y:S01]  /*1ac0*/  UMOV UR5, URZ ;  /* 0x000000ff00057c82 */ /* 0x000fe20008000000 */
[----:B------:R-:W-:-:S02]  /*1ad0*/  UIADD3.X UR35, UPT, UPT, UR4, 0x40004040, URZ, UP0, !UPT ;  /* 0x4000404004237890 */ /* 0x000fc400087fe4ff */
[----:B------:R-:W-:Y:S02]  /*1ae0*/  UIADD3 UR32, UP0, UPT, UR6, 0x80, URZ ;  /* 0x0000008006207890 */ /* 0x000fe4000ff1e0ff */
[----:B------:R-:W-:Y:S02]  /*1af0*/  UIADD3.64 UR18, UPT, UPT, UR34, 0x4, URZ ;  /* 0x0000000422127897 */ /* 0x000fe4000fffe0ff */
[----:B------:R-:W-:Y:S02]  /*1b00*/  UIADD3.X UR33, UPT, UPT, UR5, 0x40004040, URZ, UP0, !UPT ;  /* 0x4000404005217890 */ /* 0x000fe400087fe4ff */
[----:B------:R-:W-:Y:S02]  /*1b10*/  UIADD3.64 UR4, UPT, UPT, UR34, 0x2, URZ ;  /* 0x0000000222047897 */ /* 0x000fe4000fffe0ff */
[----:B------:R-:W-:Y:S02]  /*1b20*/  UIADD3.64 UR16, UPT, UPT, UR32, 0x80, URZ ;  /* 0x0000008020107897 */ /* 0x000fe4000fffe0ff */
[----:B------:R-:W-:-:S02]  /*1b30*/  UIADD3.64 UR20, UPT, UPT, UR32, 0x100, URZ ;  /* 0x0000010020147897 */ /* 0x000fc4000fffe0ff */
[----:B------:R-:W-:Y:S02]  /*1b40*/  UIADD3 UR24, UPT, UPT, UR13, 0x40, URZ ;  /* 0x000000400d187890 */ /* 0x000fe4000fffe0ff */
[----:B------:R-:W-:Y:S02]  /*1b50*/  UIADD3.64 UR22, UPT, UPT, UR34, 0x3fe, URZ ;  /* 0x000003fe22167897 */ /* 0x000fe4000fffe0ff */
[----:B------:R-:W-:Y:S02]  /*1b60*/  UIADD3 UR25, UPT, UPT, UR13, 0x40, URZ ;  /* 0x000000400d197890 */ /* 0x000fe4000fffe0ff */
[----:B------:R-:W-:Y:S02]  /*1b70*/  UIADD3.64 UR26, UPT, UPT, UR34, 0x400, URZ ;  /* 0x00000400221a7897 */ /* 0x000fe4000fffe0ff */
[----:B------:R-:W-:Y:S02]  /*1b80*/  UIADD3 UR48, UPT, UPT, UR13, 0x40, URZ ;  /* 0x000000400d307890 */ /* 0x000fe4000fffe0ff */
[----:B------:R-:W-:Y:S01]  /*1b90*/  UIADD3.64 UR28, UPT, UPT, UR34, 0x402, URZ ;  /* 0x00000402221c7897 */ /* 0x000fe2000fffe0ff */
[----:B------:R-:W-:Y:S01]  /*1ba0*/  UMOV UR36, 0x0 ;  /* 0x0000000000247882 */ /* 0x000fe20000000000 */
[----:B------:R-:W-:Y:S01]  /*1bb0*/  UMOV UR37, 0x8110010 ;  /* 0x0811001000257882 */ /* 0x000fe20000000000 */
[----:B------:R-:W-:Y:S01]  /*1bc0*/  UIADD3 UR49, UPT, UPT, UR13, 0x40, URZ ;  /* 0x000000400d317890 */ /* 0x000fe2000fffe0ff */
[----:B------:R-:W-:Y:S01]  /*1bd0*/  UMOV UR9, 0x40004040 ;  /* 0x4000404000097882 */ /* 0x000fe20000000000 */
[----:B------:R-:W-:Y:S01]  /*1be0*/  UIADD3.64 UR30, UPT, UPT, UR34, 0x404, URZ ;  /* 0x00000404221e7897 */ /* 0x000fe2000fffe0ff */
[----:B------:R-:W-:Y:S01]  /*1bf0*/  UMOV UR7, 0x40004040 ;  /* 0x4000404000077882 */ /* 0x000fe20000000000 */
[----:B------:R-:W-:Y:S01]  /*1c00*/  UMOV UR38, 0x0 ;  /* 0x0000000000267882 */ /* 0x000fe20000000000 */
[----:B------:R-:W-:Y:S01]  /*1c10*/  UMOV UR39, 0x8110010 ;  /* 0x0811001000277882 */ /* 0x000fe20000000000 */
[----:B------:R-:W-:Y:S01]  /*1c20*/  UMOV UR40, 0x0 ;  /* 0x0000000000287882 */ /* 0x000fe20000000000 */
[----:B------:R-:W-:Y:S01]  /*1c30*/  UMOV UR41, 0x8110010 ;  /* 0x0811001000297882 */ /* 0x000fe20000000000 */
[----:B------:R0:W-:Y:S01]  /*1c40*/  UTCHMMA gdesc[UR8], gdesc[UR6], tmem[UR13], tmem[UR36], idesc[UR37], !UPT ;  /* 0x00ff2406080075ea */ /* 0x0001e2000f80000d */
[----:B------:R-:W-:Y:S01]  /*1c50*/  UMOV UR42, 0x0 ;  /* 0x00000000002a7882 */ /* 0x000fe20000000000 */
[----:B------:R-:W-:Y:S01]  /*1c60*/  UMOV UR43, 0x8110010 ;  /* 0x08110010002b7882 */ /* 0x000fe20000000000 */
[----:B------:R0:W-:Y:S01]  /*1c70*/  UTCHMMA gdesc[UR34], gdesc[UR32], tmem[UR13], tmem[UR38], idesc[UR39], UPT ;  /* 0x00ff2620220075ea */ /* 0x0001e2000b80000d */
        /* <DEDUP_REMOVED lines=8> */
[----:B------:R0:W-:Y:S01]  /*1d00*/  UTCHMMA gdesc[UR22], gdesc[UR6], tmem[UR24], tmem[UR44], idesc[UR45], !UPT ;  /* 0x00ff2c06160075ea */ /* 0x0001e2000f800018 */
[----:B------:R-:W-:Y:S01]  /*1d10*/  UMOV UR52, 0x0 ;  /* 0x0000000000347882 */ /* 0x000fe20000000000 */
[----:B------:R-:W-:Y:S01]  /*1d20*/  UMOV UR53, 0x8110010 ;  /* 0x0811001000357882 */ /* 0x000fe20000000000 */
[----:B------:R0:W-:Y:S01]  /*1d30*/  UTCHMMA gdesc[UR26], gdesc[UR32], tmem[UR25], tmem[UR46], idesc[UR47], UPT ;  /* 0x00ff2e201a0075ea */ /* 0x0001e2000b800019 */
[----:B------:R0:W-:Y:S01]  /*1d40*/  UTCHMMA gdesc[UR28], gdesc[UR16], tmem[UR48], tmem[UR50], idesc[UR51], UPT ;  /* 0x00ff32101c0075ea */ /* 0x0001e2000b800030 */
[----:B------:R0:W-:Y:S01]  /*1d50*/  UTCHMMA gdesc[UR30], gdesc[UR20], tmem[UR49], tmem[UR52], idesc[UR53], UPT ;  /* 0x00ff34141e0075ea */ /* 0x0001e2000b800031 */
[----:B------:R-:W-:Y:S01]  /*1d60*/  NOP ;  /* 0x0000000000007918 */ /* 0x000fe20000000000 */
.L_x_6:
[----:B------:R-:W-:Y:S01]  /*1d70*/  ELECT P0, URZ, PT ;  /* 0x0000000000ff782f */ /* 0x000fe20003800000 */
[----:B0-----:R-:W-:-:S03]  /*1d80*/  UIADD3 UR4, UPT, UPT, UR12, 0xa000, URZ ;  /* 0x0000a0000c047890 */ /* 0x001fc6000fffe0ff */
[----:B------:R-:W-:Y:S01]  /*1d90*/  ISETP.LT.U32.AND P0, PT, R3, 0x20, P0 ;  /* 0x000000200300780c */ /* 0x000fe20000701070 */
[----:B------:R-:W-:-:S12]  /*1da0*/  UMOV UR5, URZ ;  /* 0x000000ff00057c82 */ /* 0x000fd80008000000 */
[----:B------:R-:W-:Y:S01]  /*1db0*/  VOTEU.ANY UP0, P0 ;  /* 0x0000000000ff7886 */ /* 0x000fe20000000100 */
[----:B------:R-:W-:-:S04]  /*1dc0*/  VOTEU.ANY UP1, P0 ;  /* 0x0000000000ff7886 */ /* 0x000fc80000020100 */
[----:B------:R-:W-:Y:S01]  /*1dd0*/  @UP0 UMOV UR5, UR4 ;  /* 0x0000000400050c82 */ /* 0x000fe20008000000 */
[----:B------:R-:W-:Y:S01]  /*1de0*/  USHF.L.U32 UR4, UR10, 0x15, URZ ;  /* 0x000000150a047899 */ /* 0x000fe200080006ff */
[----:B------:R0:W-:Y:S01]  /*1df0*/  @UP1 UTCBAR [UR5], URZ ;  /* 0x000000ff050013e9 */ /* 0x0001e200080000ff */
[----:B------:R-:W-:Y:S02]  /*1e00*/  BAR.SYNC.DEFER_BLOCKING 0x0 ;  /* 0x0000000000007b1d */ /* 0x000fe40000010000 */
[----:B------:R-:W-:-:S04]  /*1e10*/  ULOP3.LUT UR4, UR4, 0x600000, URZ, 0xc0, !UPT ;  /* 0x0060000004047892 */ /* 0x000fc8000f8ec0ff */
[----:B------:R-:W-:Y:S01]  /*1e20*/  UIADD3 UR4, UPT, UPT, UR13, UR4, URZ ;  /* 0x000000040d047290 */ /* 0x000fe2000fffe0ff */
[----:B------:R-:W1:Y:S02]  /*1e30*/  SYNCS.PHASECHK.TRANS64.TRYWAIT P0, [UR12+0xa000], RZ ;  /* 0x00a000ffff0075a7 */ /* 0x000e64000800110c */
[----:B01----:R-:W-:Y:S09]  /*1e40*/  @!P0 BRA `(.L_x_7) ;  /* 0x00000010005c8947 */ /* 0x003ff20003800000 */
.L_x_11:
[----:B------:R-:W-:Y:S01]  /*1e50*/  BAR.SYNC.DEFER_BLOCKING 0x0 ;  /* 0x0000000000007b1d */ /* 0x000fe20000010000 */
[----:B------:R-:W-:Y:S01]  /*1e60*/  SHF.R.S32.HI R133, RZ, 0x3, R134 ;  /* 0x00000003ff857819 */ /* 0x000fe20000011486 */
[C---:B------:R-:W-:Y:S01]  /*1e70*/  IMAD.SHL.U32 R132, R134.reuse, 0x10, RZ ;  /* 0x0000001086847824 */ /* 0x040fe200078e00ff */
[C---:B------:R-:W-:Y:S01]  /*1e80*/  LOP3.LUT R3, R134.reuse, 0x7, RZ, 0xc0, !PT ;  /* 0x0000000786037812 */ /* 0x040fe200078ec0ff */
[----:B------:R-:W-:Y:S01]  /*1e90*/  IMAD.SHL.U32 R135, R135, 0x4, RZ ;  /* 0x0000000487877824 */ /* 0x000fe200078e00ff */
[----:B------:R-:W-:Y:S01]  /*1ea0*/  SGXT R133, R133, 0x1 ;  /* 0x000000018585781a */ /* 0x000fe20000000200 */
[----:B------:R-:W0:Y:S01]  /*1eb0*/  LDCU.64 UR6, c[0x0][0x390] ;  /* 0x00007200ff0677ac */ /* 0x000e220008000a00 */
[----:B------:R-:W-:Y:S01]  /*1ec0*/  LOP3.LUT R140, R134, 0x60, RZ, 0xc0, !PT ;  /* 0x00000060868c7812 */ /* 0x000fe200078ec0ff */
[----:B------:R-:W1:Y:S01]  /*1ed0*/  LDTM.x128 R4, tmem[UR4] ;  /* 0x00000004000479ee */ /* 0x000e6200083c0000 */
[----:B------:R-:W-:Y:S01]  /*1ee0*/  LOP3.LUT R133, R2, 0x2040, R133, 0xf8, !PT ;  /* 0x0000204002857812 */ /* 0x000fe200078ef885 */
[----:B------:R-:W-:Y:S01]  /*1ef0*/  IMAD R0, R0, 0x4, R3 ;  /* 0x0000000400007824 */ /* 0x000fe200078e0203 */
[----:B------:R-:W-:Y:S01]  /*1f00*/  LOP3.LUT R2, R132, 0x7f0, RZ, 0xc0, !PT ;  /* 0x000007f084027812 */ /* 0x000fe200078ec0ff */
[----:B------:R-:W2:Y:S01]  /*1f10*/  LDCU.64 UR4, c[0x0][0x390] ;  /* 0x00007200ff0477ac */ /* 0x000ea20008000a00 */
[----:B------:R-:W-:-:S02]  /*1f20*/  IMAD.SHL.U32 R140, R140, 0x2, RZ ;  /* 0x000000028c8c7824 */ /* 0x000fc400078e00ff */
[----:B------:R-:W-:Y:S02]  /*1f30*/  IMAD.SHL.U32 R132, R0, 0x10, RZ ;  /* 0x0000001000847824 */ /* 0x000fe400078e00ff */
[----:B------:R-:W-:Y:S02]  /*1f40*/  IMAD R2, R3, 0x800, R2 ;  /* 0x0000080003027824 */ /* 0x000fe400078e0202 */
[----:B------:R-:W-:Y:S01]  /*1f50*/  IMAD.SHL.U32 R0, R134, 0x8, RZ ;  /* 0x0000000886007824 */ /* 0x000fe200078e00ff */
[----:B------:R-:W-:Y:S01]  /*1f60*/  LOP3.LUT R133, R133, R132, RZ, 0x3c, !PT ;  /* 0x0000008485857212 */ /* 0x000fe200078e3cff */
[----:B------:R-:W-:Y:S01]  /*1f70*/  IMAD.SHL.U32 R140, R140, 0x4, RZ ;  /* 0x000000048c8c7824 */ /* 0x000fe200078e00ff */
[----:B------:R-:W-:Y:S01]  /*1f80*/  LOP3.LUT R3, R2, 0x10, RZ, 0x3c, !PT ;  /* 0x0000001002037812 */ /* 0x000fe200078e3cff */
[----:B------:R-:W-:Y:S01]  /*1f90*/  IMAD.SHL.U32 R134, R134, 0x2, RZ ;  /* 0x0000000286867824 */ /* 0x000fe200078e00ff */
[----:B------:R-:W1:Y:S01]  /*1fa0*/  @!P2 SYNCS.CCTL.IV [UR12+0xa000] ;  /* 0x00a00000ff00a9b1 */ /* 0x000e62000800000c */
[----:B------:R-:W-:Y:S01]  /*1fb0*/  NOP ;  /* 0x0000000000007918 */ /* 0x000fe20000000000 */
[----:B------:R-:W-:-:S02]  /*1fc0*/  LOP3.LUT R0, R0, 0x80, RZ, 0xc0, !PT ;  /* 0x0000008000007812 */ /* 0x000fc400078ec0ff */
[C---:B------:R-:W-:Y:S02]  /*1fd0*/  LOP3.LUT R132, R2.reuse, 0x20, RZ, 0x3c, !PT ;  /* 0x0000002002847812 */ /* 0x040fe400078e3cff */
[----:B------:R-:W-:Y:S01]  /*1fe0*/  IADD3 R0, PT, PT, R133, UR12, R0 ;  /* 0x0000000c85007c10 */ /* 0x000fe2000fffe000 */
[----:B-1----:R1:W-:Y:S01]  /*1ff0*/  STS.128 [R2+UR12], R4 ;  /* 0x0000000402007988 */ /* 0x0023e20008000c0c */
[----:B------:R-:W-:Y:S02]  /*2000*/  LOP3.LUT R133, R2, 0x70, RZ, 0x3c, !PT ;  /* 0x0000007002857812 */ /* 0x000fe400078e3cff */
[----:B--2---:R-:W-:Y:S01]  /*2010*/  IADD3 R140, P0, P2, R135, UR4, R140 ;  /* 0x00000004878c7c10 */ /* 0x004fe2000fa1e08c */
[----:B------:R-:W-:Y:S01]  /*2020*/  STS.128 [R3+UR12], R8 ;  /* 0x0000000803007988 */ /* 0x000fe20008000c0c */
[----:B------:R-:W-:Y:S02]  /*2030*/  LOP3.LUT R134, R134, 0xc0, RZ, 0xc0, !PT ;  /* 0x000000c086867812 */ /* 0x000fe400078ec0ff */
[----:B------:R-:W-:Y:S01]  /*2040*/  IADD3.X R141, PT, PT, RZ, UR5, RZ, P0, P2 ;  /* 0x00000005ff8d7c10 */ /* 0x000fe200087e44ff */
[----:B------:R-:W-:Y:S02]  /*2050*/  STS.128 [R132+UR12], R12 ;  /* 0x0000000c84007988 */ /* 0x000fe40008000c0c */
[----:B------:R-:W-:-:S05]  /*2060*/  IMAD.SHL.U32 R134, R134, 0x4, RZ ;  /* 0x0000000486867824 */ /* 0x000fca00078e00ff */
[----:B0-----:R-:W-:Y:S02]  /*2070*/  IADD3 R134, P0, P2, R135, UR6, R134 ;  /* 0x0000000687867c10 */ /* 0x001fe4000fa1e086 */
[C---:B-1----:R-:W-:Y:S02]  /*2080*/  LOP3.LUT R4, R2.reuse, 0x30, RZ, 0x3c, !PT ;  /* 0x0000003002047812 */ /* 0x042fe400078e3cff */
[C---:B------:R-:W-:Y:S02]  /*2090*/  LOP3.LUT R5, R2.reuse, 0x40, RZ, 0x3c, !PT ;  /* 0x0000004002057812 */ /* 0x040fe400078e3cff */
[C---:B------:R-:W-:Y:S01]  /*20a0*/  LOP3.LUT R6, R2.reuse, 0x50, RZ, 0x3c, !PT ;  /* 0x0000005002067812 */ /* 0x040fe200078e3cff */
[----:B------:R-:W-:Y:S01]  /*20b0*/  STS.128 [R4+UR12], R16 ;  /* 0x0000001004007988 */ /* 0x000fe20008000c0c */
[----:B------:R-:W-:Y:S02]  /*20c0*/  LOP3.LUT R7, R2, 0x60, RZ, 0x3c, !PT ;  /* 0x0000006002077812 */ /* 0x000fe400078e3cff */
[----:B------:R-:W-:Y:S01]  /*20d0*/  IADD3.X R135, PT, PT, RZ, UR7, RZ, P0, P2 ;  /* 0x00000007ff877c10 */ /* 0x000fe200087e44ff */
[----:B------:R-:W-:Y:S04]  /*20e0*/  STS.128 [R5+UR12], R20 ;  /* 0x0000001405007988 */ /* 0x000fe80008000c0c */
[----:B------:R-:W-:Y:S04]  /*20f0*/  STS.128 [R6+UR12], R24 ;  /* 0x0000001806007988 */ /* 0x000fe80008000c0c */
[----:B------:R-:W-:Y:S04]  /*2100*/  STS.128 [R7+UR12], R28 ;  /* 0x0000001c07007988 */ /* 0x000fe80008000c0c */
[----:B------:R-:W-:Y:S01]  /*2110*/  STS.128 [R133+UR12], R32 ;  /* 0x0000002085007988 */ /* 0x000fe20008000c0c */
[----:B------:R-:W-:Y:S06]  /*2120*/  BAR.SYNC.DEFER_BLOCKING 0x0 ;  /* 0x0000000000007b1d */ /* 0x000fec0000010000 */
[----:B------:R-:W-:Y:S04]  /*2130*/  LDSM.16.M88.4 R136, [R0] ;  /* 0x000000000088783b */ /* 0x000fe80000000200 */
[----:B------:R-:W0:Y:S04]  /*2140*/  LDSM.16.M88.4 R32, [R0+0x100] ;  /* 0x000100000020783b */ /* 0x000e280000000200 */
[----:B------:R-:W1:Y:S04]  /*2150*/  LDSM.16.M88.4 R28, [R0+0x200] ;  /* 0x00020000001c783b */ /* 0x000e680000000200 */
[----:B------:R-:W2:Y:S04]  /*2160*/  LDSM.16.M88.4 R24, [R0+0x300] ;  /* 0x000300000018783b */ /* 0x000ea80000000200 */
[----:B------:R-:W3:Y:S04]  /*2170*/  LDSM.16.M88.4 R20, [R0+0x400] ;  /* 0x000400000014783b */ /* 0x000ee80000000200 */
[----:B------:R-:W4:Y:S04]  /*2180*/  LDSM.16.M88.4 R16, [R0+0x500] ;  /* 0x000500000010783b */ /* 0x000f280000000200 */
[----:B------:R-:W5:Y:S04]  /*2190*/  LDSM.16.M88.4 R12, [R0+0x600] ;  /* 0x00060000000c783b */ /* 0x000f680000000200 */
[----:B------:R-:W0:Y:S01]  /*21a0*/  LDSM.16.M88.4 R8, [R0+0x700] ;  /* 0x000700000008783b */ /* 0x000e220000000200 */
[----:B------:R-:W-:Y:S06]  /*21b0*/  BAR.SYNC.DEFER_BLOCKING 0x0 ;  /* 0x0000000000007b1d */ /* 0x000fec0000010000 */
[----:B------:R-:W-:Y:S04]  /*21c0*/  STS.128 [R2+UR12], R68 ;  /* 0x0000004402007988 */ /* 0x000fe80008000c0c */
[----:B------:R-:W-:Y:S04]  /*21d0*/  STS.128 [R3+UR12], R72 ;  /* 0x0000004803007988 */ /* 0x000fe80008000c0c */
[----:B------:R-:W-:Y:S04]  /*21e0*/  STS.128 [R132+UR12], R76 ;  /* 0x0000004c84007988 */ /* 0x000fe80008000c0c */
[----:B------:R-:W-:Y:S04]  /*21f0*/  STS.128 [R4+UR12], R80 ;  /* 0x0000005004007988 */ /* 0x000fe80008000c0c */
[----:B------:R-:W-:Y:S04]  /*2200*/  STS.128 [R5+UR12], R84 ;  /* 0x0000005405007988 */ /* 0x000fe80008000c0c */
[----:B------:R-:W-:Y:S04]  /*2210*/  STS.128 [R6+UR12], R88 ;  /* 0x0000005806007988 */ /* 0x000fe80008000c0c */
[----:B------:R-:W-:Y:S04]  /*2220*/  STS.128 [R7+UR12], R92 ;  /* 0x0000005c07007988 */ /* 0x000fe80008000c0c */
[----:B------:R-:W-:Y:S01]  /*2230*/  STS.128 [R133+UR12], R96 ;  /* 0x0000006085007988 */ /* 0x000fe20008000c0c */
[----:B------:R-:W-:Y:S06]  /*2240*/  BAR.SYNC.DEFER_BLOCKING 0x0 ;  /* 0x0000000000007b1d */ /* 0x000fec0000010000 */
[----:B------:R-:W-:Y:S04]  /*2250*/  LDSM.16.M88.4 R96, [R0] ;  /* 0x000000000060783b */ /* 0x000fe80000000200 */
[----:B------:R-:W-:Y:S04]  /*2260*/  LDSM.16.M88.4 R92, [R0+0x100] ;  /* 0x00010000005c783b */ /* 0x000fe80000000200 */
[----:B------:R-:W-:Y:S04]  /*2270*/  LDSM.16.M88.4 R88, [R0+0x200] ;  /* 0x000200000058783b */ /* 0x000fe80000000200 */
[----:B------:R-:W-:Y:S04]  /*2280*/  LDSM.16.M88.4 R80, [R0+0x300] ;  /* 0x000300000050783b */ /* 0x000fe80000000200 */
[----:B------:R-:W-:Y:S04]  /*2290*/  LDSM.16.M88.4 R76, [R0+0x400] ;  /* 0x00040000004c783b */ /* 0x000fe80000000200 */
[----:B------:R-:W-:Y:S04]  /*22a0*/  LDSM.16.M88.4 R72, [R0+0x500] ;  /* 0x000500000048783b */ /* 0x000fe80000000200 */
[----:B------:R-:W-:Y:S04]  /*22b0*/  LDSM.16.M88.4 R68, [R0+0x600] ;  /* 0x000600000044783b */ /* 0x000fe80000000200 */
[----:B------:R-:W-:Y:S01]  /*22c0*/  LDSM.16.M88.4 R84, [R0+0x700] ;  /* 0x000700000054783b */ /* 0x000fe20000000200 */
        /* <DEDUP_REMOVED lines=10> */
[----:B------:R-:W0:Y:S04]  /*2370*/  LDSM.16.M88.4 R36, [R0] ;  /* 0x000000000024783b */ /* 0x000e280000000200 */
[----:B------:R-:W0:Y:S04]  /*2380*/  LDSM.16.M88.4 R40, [R0+0x100] ;  /* 0x000100000028783b */ /* 0x000e280000000200 */
[----:B------:R-:W0:Y:S04]  /*2390*/  LDSM.16.M88.4 R44, [R0+0x200] ;  /* 0x00020000002c783b */ /* 0x000e280000000200 */
[----:B------:R-:W0:Y:S04]  /*23a0*/  LDSM.16.M88.4 R48, [R0+0x300] ;  /* 0x000300000030783b */ /* 0x000e280000000200 */
[----:B------:R-:W0:Y:S04]  /*23b0*/  LDSM.16.M88.4 R52, [R0+0x400] ;  /* 0x000400000034783b */ /* 0x000e280000000200 */
[----:B------:R-:W0:Y:S04]  /*23c0*/  LDSM.16.M88.4 R56, [R0+0x500] ;  /* 0x000500000038783b */ /* 0x000e280000000200 */
[----:B------:R-:W0:Y:S04]  /*23d0*/  LDSM.16.M88.4 R60, [R0+0x600] ;  /* 0x00060000003c783b */ /* 0x000e280000000200 */
        /* <DEDUP_REMOVED lines=11> */
[----:B0-----:R-:W-:Y:S04]  /*2490*/  STG.E desc[UR14][R140.64+0x1000], R32 ;  /* 0x001000208c007986 */ /* 0x001fe8000c10190e */
[----:B------:R-:W-:Y:S04]  /*24a0*/  STG.E desc[UR14][R140.64+0x1400], R33 ;  /* 0x001400218c007986 */ /* 0x000fe8000c10190e */
[----:B------:R-:W-:Y:S04]  /*24b0*/  STG.E desc[UR14][R140.64+0x1800], R34 ;  /* 0x001800228c007986 */ /* 0x000fe8000c10190e */
[----:B------:R-:W-:Y:S04]  /*24c0*/  STG.E desc[UR14][R140.64+0x1c00], R35 ;  /* 0x001c00238c007986 */ /* 0x000fe8000c10190e */
[----:B-1----:R-:W-:Y:S04]  /*24d0*/  STG.E desc[UR14][R140.64+0x2000], R28 ;  /* 0x0020001c8c007986 */ /* 0x002fe8000c10190e */
[----:B------:R-:W-:Y:S04]  /*24e0*/  STG.E desc[UR14][R140.64+0x2400], R29 ;  /* 0x0024001d8c007986 */ /* 0x000fe8000c10190e */
[----:B------:R-:W-:Y:S04]  /*24f0*/  STG.E desc[UR14][R140.64+0x2800], R30 ;  /* 0x0028001e8c007986 */ /* 0x000fe8000c10190e */
[----:B------:R-:W-:Y:S04]  /*2500*/  STG.E desc[UR14][R140.64+0x2c00], R31 ;  /* 0x002c001f8c007986 */ /* 0x000fe8000c10190e */
[----:B--2---:R-:W-:Y:S04]  /*2510*/  STG.E desc[UR14][R140.64+0x3000], R24 ;  /* 0x003000188c007986 */ /* 0x004fe8000c10190e */
[----:B------:R-:W-:Y:S04]  /*2520*/  STG.E desc[UR14][R140.64+0x3400], R25 ;  /* 0x003400198c007986 */ /* 0x000fe8000c10190e */
[----:B------:R-:W-:Y:S04]  /*2530*/  STG.E desc[UR14][R140.64+0x3800], R26 ;  /* 0x0038001a8c007986 */ /* 0x000fe8000c10190e */
[----:B------:R-:W-:Y:S04]  /*2540*/  STG.E desc[UR14][R140.64+0x3c00], R27 ;  /* 0x003c001b8c007986 */ /* 0x000fe8000c10190e */
[----:B---3--:R-:W-:Y:S04]  /*2550*/  STG.E desc[UR14][R140.64+0x4000], R20 ;  /* 0x004000148c007986 */ /* 0x008fe8000c10190e */
[----:B------:R-:W-:Y:S04]  /*2560*/  STG.E desc[UR14][R140.64+0x4400], R21 ;  /* 0x004400158c007986 */ /* 0x000fe8000c10190e */
[----:B------:R-:W-:Y:S04]  /*2570*/  STG.E desc[UR14][R140.64+0x4800], R22 ;  /* 0x004800168c007986 */ /* 0x000fe8000c10190e */
[----:B------:R-:W-:Y:S04]  /*2580*/  STG.E desc[UR14][R140.64+0x4c00], R23 ;  /* 0x004c00178c007986 */ /* 0x000fe8000c10190e */
[----:B----4-:R-:W-:Y:S04]  /*2590*/  STG.E desc[UR14][R140.64+0x5000], R16 ;  /* 0x005000108c007986 */ /* 0x010fe8000c10190e */
[----:B------:R-:W-:Y:S04]  /*25a0*/  STG.E desc[UR14][R140.64+0x5400], R17 ;  /* 0x005400118c007986 */ /* 0x000fe8000c10190e */
[----:B------:R-:W-:Y:S04]  /*25b0*/  STG.E desc[UR14][R140.64+0x5800], R18 ;  /* 0x005800128c007986 */ /* 0x000fe8000c10190e */
[----:B------:R-:W-:Y:S04]  /*25c0*/  STG.E desc[UR14][R140.64+0x5c00], R19 ;  /* 0x005c00138c007986 */ /* 0x000fe8000c10190e */
[----:B-----5:R-:W-:Y:S04]  /*25d0*/  STG.E desc[UR14][R140.64+0x6000], R12 ;  /* 0x0060000c8c007986 */ /* 0x020fe8000c10190e */
[----:B------:R-:W-:Y:S04]  /*25e0*/  STG.E desc[UR14][R140.64+0x6400], R13 ;  /* 0x0064000d8c007986 */ /* 0x000fe8000c10190e */
[----:B------:R-:W-:Y:S04]  /*25f0*/  STG.E desc[UR14][R140.64+0x6800], R14 ;  /* 0x0068000e8c007986 */ /* 0x000fe8000c10190e */
[----:B------:R-:W-:Y:S04]  /*2600*/  STG.E desc[UR14][R140.64+0x6c00], R15 ;  /* 0x006c000f8c007986 */ /* 0x000fe8000c10190e */
[----:B------:R-:W-:Y:S04]  /*2610*/  STG.E desc[UR14][R140.64+0x7000], R8 ;  /* 0x007000088c007986 */ /* 0x000fe8000c10190e */
[----:B------:R-:W-:Y:S04]  /*2620*/  STG.E desc[UR14][R140.64+0x7400], R9 ;  /* 0x007400098c007986 */ /* 0x000fe8000c10190e */
[----:B------:R-:W-:Y:S04]  /*2630*/  STG.E desc[UR14][R140.64+0x7800], R10 ;  /* 0x0078000a8c007986 */ /* 0x000fe8000c10190e */
[----:B------:R-:W-:Y:S04]  /*2640*/  STG.E desc[UR14][R140.64+0x7c00], R11 ;  /* 0x007c000b8c007986 */ /* 0x000fe8000c10190e */
[----:B------:R-:W0:Y:S04]  /*2650*/  LDSM.16.M88.4 R4, [R0] ;  /* 0x000000000004783b */ /* 0x000e280000000200 */
[----:B------:R-:W1:Y:S04]  /*2660*/  LDSM.16.M88.4 R12, [R0+0x100] ;  /* 0x00010000000c783b */ /* 0x000e680000000200 */
[----:B------:R-:W2:Y:S04]  /*2670*/  LDSM.16.M88.4 R16, [R0+0x200] ;  /* 0x000200000010783b */ /* 0x000ea80000000200 */
[----:B------:R-:W3:Y:S04]  /*2680*/  LDSM.16.M88.4 R8, [R0+0x300] ;  /* 0x000300000008783b */ /* 0x000ee80000000200 */
[----:B------:R-:W4:Y:S04]  /*2690*/  LDSM.16.M88.4 R20, [R0+0x400] ;  /* 0x000400000014783b */ /* 0x000f280000000200 */
[----:B------:R-:W5:Y:S04]  /*26a0*/  LDSM.16.M88.4 R24, [R0+0x500] ;  /* 0x000500000018783b */ /* 0x000f680000000200 */
[----:B------:R-:W0:Y:S04]  /*26b0*/  LDSM.16.M88.4 R28, [R0+0x600] ;  /* 0x00060000001c783b */ /* 0x000e280000000200 */
[----:B------:R-:W0:Y:S04]  /*26c0*/  LDSM.16.M88.4 R32, [R0+0x700] ;  /* 0x000700000020783b */ /* 0x000e280000000200 */
[----:B------:R0:W-:Y:S04]  /*26d0*/  STG.E desc[UR14][R140.64], R136 ;  /* 0x000000888c007986 */ /* 0x0001e8000c10190e */
        /* <DEDUP_REMOVED lines=67> */
[----:B0-----:R0:W-:Y:S04]  /*2b10*/  STG.E desc[UR14][R140.64+0x8080], R4 ;  /* 0x008080048c007986 */ /* 0x0011e8000c10190e */
[----:B------:R0:W-:Y:S04]  /*2b20*/  STG.E desc[UR14][R140.64+0x8480], R5 ;  /* 0x008480058c007986 */ /* 0x0001e8000c10190e */
[----:B------:R0:W-:Y:S04]  /*2b30*/  STG.E desc[UR14][R140.64+0x8880], R6 ;  /* 0x008880068c007986 */ /* 0x0001e8000c10190e */
[----:B------:R0:W-:Y:S04]  /*2b40*/  STG.E desc[UR14][R140.64+0x8c80], R7 ;  /* 0x008c80078c007986 */ /* 0x0001e8000c10190e */
[----:B-1----:R0:W-:Y:S04]  /*2b50*/  STG.E desc[UR14][R140.64+0x9080], R12 ;  /* 0x0090800c8c007986 */ /* 0x0021e8000c10190e */
[----:B------:R0:W-:Y:S04]  /*2b60*/  STG.E desc[UR14][R140.64+0x9480], R13 ;  /* 0x0094800d8c007986 */ /* 0x0001e8000c10190e */
[----:B------:R0:W-:Y:S04]  /*2b70*/  STG.E desc[UR14][R140.64+0x9880], R14 ;  /* 0x0098800e8c007986 */ /* 0x0001e8000c10190e */
[----:B------:R0:W-:Y:S04]  /*2b80*/  STG.E desc[UR14][R140.64+0x9c80], R15 ;  /* 0x009c800f8c007986 */ /* 0x0001e8000c10190e */
[----:B--2---:R0:W-:Y:S04]  /*2b90*/  STG.E desc[UR14][R140.64+0xa080], R16 ;  /* 0x00a080108c007986 */ /* 0x0041e8000c10190e */
[----:B------:R0:W-:Y:S04]  /*2ba0*/  STG.E desc[UR14][R140.64+0xa480], R17 ;  /* 0x00a480118c007986 */ /* 0x0001e8000c10190e */
[----:B------:R0:W-:Y:S04]  /*2bb0*/  STG.E desc[UR14][R140.64+0xa880], R18 ;  /* 0x00a880128c007986 */ /* 0x0001e8000c10190e */
[----:B------:R0:W-:Y:S04]  /*2bc0*/  STG.E desc[UR14][R140.64+0xac80], R19 ;  /* 0x00ac80138c007986 */ /* 0x0001e8000c10190e */
[----:B---3--:R0:W-:Y:S04]  /*2bd0*/  STG.E desc[UR14][R140.64+0xb080], R8 ;  /* 0x00b080088c007986 */ /* 0x0081e8000c10190e */
[----:B------:R0:W-:Y:S04]  /*2be0*/  STG.E desc[UR14][R140.64+0xb480], R9 ;  /* 0x00b480098c007986 */ /* 0x0001e8000c10190e */
[----:B------:R0:W-:Y:S04]  /*2bf0*/  STG.E desc[UR14][R140.64+0xb880], R10 ;  /* 0x00b8800a8c007986 */ /* 0x0001e8000c10190e */
[----:B------:R0:W-:Y:S04]  /*2c00*/  STG.E desc[UR14][R140.64+0xbc80], R11 ;  /* 0x00bc800b8c007986 */ /* 0x0001e8000c10190e */
[----:B----4-:R0:W-:Y:S04]  /*2c10*/  STG.E desc[UR14][R140.64+0xc080], R20 ;  /* 0x00c080148c007986 */ /* 0x0101e8000c10190e */
[----:B------:R0:W-:Y:S04]  /*2c20*/  STG.E desc[UR14][R140.64+0xc480], R21 ;  /* 0x00c480158c007986 */ /* 0x0001e8000c10190e */
[----:B------:R0:W-:Y:S04]  /*2c30*/  STG.E desc[UR14][R140.64+0xc880], R22 ;  /* 0x00c880168c007986 */ /* 0x0001e8000c10190e */
[----:B------:R0:W-:Y:S04]  /*2c40*/  STG.E desc[UR14][R140.64+0xcc80], R23 ;  /* 0x00cc80178c007986 */ /* 0x0001e8000c10190e */
[----:B-----5:R0:W-:Y:S04]  /*2c50*/  STG.E desc[UR14][R140.64+0xd080], R24 ;  /* 0x00d080188c007986 */ /* 0x0201e8000c10190e */
        /* <DEDUP_REMOVED lines=10> */
[----:B------:R0:W-:Y:S01]  /*2d00*/  STG.E desc[UR14][R134.64+0xfc80], R35 ;  /* 0x00fc802386007986 */ /* 0x0001e2000c10190e */
[----:B------:R-:W-:Y:S06]  /*2d10*/  BAR.SYNC.DEFER_BLOCKING 0x0 ;  /* 0x0000000000007b1d */ /* 0x000fec0000010000 */
[----:B------:R-:W-:Y:S05]  /*2d20*/  @P1 BRA `(.L_x_8) ;  /* 0x00000000009c1947 */ /* 0x000fea0003800000 */
[----:B------:R-:W-:Y:S01]  /*2d30*/  NOP ;  /* 0x0000000000007918 */ /* 0x000fe20000000000 */
[----:B------:R-:W-:Y:S01]  /*2d40*/  UMOV UR4, 0x50 ;  /* 0x0000005000047882 */ /* 0x000fe20000000000 */
[----:B------:R-:W-:Y:S01]  /*2d50*/  IMAD.U32 R0, RZ, RZ, UR13 ;  /* 0x0000000dff007e24 */ /* 0x000fe2000f8e00ff */
[----:B------:R-:W-:Y:S01]  /*2d60*/  ULEA UR11, UR11, UR4, 0x18 ;  /* 0x000000040b0b7291 */ /* 0x000fe2000f8ec0ff */
[----:B------:R-:W-:Y:S02]  /*2d70*/  IMAD.MOV.U32 R3, RZ, RZ, 0xf ;  /* 0x0000000fff037424 */ /* 0x000fe400078e00ff */
[----:B0-----:R-:W-:Y:S01]  /*2d80*/  IMAD.MOV.U32 R7, RZ, RZ, 0x1 ;  /* 0x00000001ff077424 */ /* 0x001fe200078e00ff */
[----:B------:R-:W-:-:S04]  /*2d90*/  LOP3.LUT R0, R0, 0xffff, RZ, 0xc0, !PT ;  /* 0x0000ffff00007812 */ /* 0x000fc800078ec0ff */
[----:B------:R-:W-:Y:S01]  /*2da0*/  SHF.R.U32.HI R0, RZ, 0x5, R0 ;  /* 0x00000005ff007819 */ /* 0x000fe20000011600 */
[----:B------:R-:W0:Y:S04]  /*2db0*/  LDS R5, [UR11] ;  /* 0x0000000bff057984 */ /* 0x000e280008000800 */
[----:B------:R-:W-:Y:S01]  /*2dc0*/  VIADD R2, R0, 0x10 ;  /* 0x0000001000027836 */ /* 0x000fe20000000000 */
[----:B------:R-:W-:-:S04]  /*2dd0*/  SHF.L.U32 R0, R3, R0, RZ ;  /* 0x0000000003007219 */ /* 0x000fc800000006ff */
[----:B------:R-:W-:-:S04]  /*2de0*/  SHF.L.U32 R3, R7, R2, RZ ;  /* 0x0000000207037219 */ /* 0x000fc800000006ff */
[----:B------:R-:W-:-:S04]  /*2df0*/  LOP3.LUT R0, R3, R0, RZ, 0xfc, !PT ;  /* 0x0000000003007212 */ /* 0x000fc800078efcff */
[C---:B------:R-:W-:Y:S02]  /*2e00*/  LOP3.LUT R2, R0.reuse, 0xffff, RZ, 0xc0, !PT ;  /* 0x0000ffff00027812 */ /* 0x040fe400078ec0ff */
[----:B0-----:R-:W-:-:S04]  /*2e10*/  LOP3.LUT R3, R0, 0xffff, R5, 0x80, !PT ;  /* 0x0000ffff00037812 */ /* 0x001fc800078e8005 */
[----:B------:R-:W-:-:S13]  /*2e20*/  ISETP.NE.AND P0, PT, R3, R2, PT ;  /* 0x000000020300720c */ /* 0x000fda0003f05270 */
[----:B------:R-:W-:Y:S05]  /*2e30*/  @P0 BRA `(.L_x_9) ;  /* 0x0000000000500947 */ /* 0x000fea0003800000 */
[----:B------:R-:W-:Y:S02]  /*2e40*/  SHF.R.U32.HI R5, RZ, 0x10, R5 ;  /* 0x00000010ff057819 */ /* 0x000fe40000011605 */
[----:B------:R-:W-:-:S04]  /*2e50*/  SHF.R.U32.HI R2, RZ, 0x10, R0 ;  /* 0x00000010ff027819 */ /* 0x000fc80000011600 */
[----:B------:R-:W-:-:S04]  /*2e60*/  LOP3.LUT R5, R5, R2, RZ, 0xc0, !PT ;  /* 0x0000000205057212 */ /* 0x000fc800078ec0ff */
[----:B------:R-:W-:-:S13]  /*2e70*/  ISETP.NE.AND P0, PT, R5, R2, PT ;  /* 0x000000020500720c */ /* 0x000fda0003f05270 */
[----:B------:R-:W-:Y:S05]  /*2e80*/  @P0 BRA `(.L_x_10) ;  /* 0x0000000000300947 */ /* 0x000fea0003800000 */
[----:B------:R-:W-:Y:S01]  /*2e90*/  R2UR UR4, R0 ;  /* 0x00000000000472ca */ /* 0x000fe200000e0000 */
[----:B------:R-:W-:Y:S01]  /*2ea0*/  VOTEU.ANY UR5, UPT, PT ;  /* 0x0000000000057886 */ /* 0x000fe200038e0100 */
[----:B------:R-:W0:Y:S01]  /*2eb0*/  S2R R0, SR_LANEID ;  /* 0x0000000000007919 */ /* 0x000e220000000000 */
[----:B------:R-:W-:-:S10]  /*2ec0*/  UFLO.U32 UR5, UR5 ;  /* 0x00000005000572bd */ /* 0x000fd400080e0000 */
[----:B------:R-:W-:-:S06]  /*2ed0*/  ULOP3.LUT UR4, URZ, UR4, URZ, 0x33, !UPT ;  /* 0x00000004ff047292 */ /* 0x000fcc000f8e33ff */
[----:B------:R-:W-:-:S04]  /*2ee0*/  IMAD.U32 R2, RZ, RZ, UR4 ;  /* 0x00000004ff027e24 */ /* 0x000fc8000f8e00ff */
[----:B------:R-:W1:Y:S02]  /*2ef0*/  REDUX UR6, R2 ;  /* 0x00000000020673c4 */ /* 0x000e640000000000 */
[----:B------:R2:W-:Y:S01]  /*2f00*/  UTCATOMSWS.AND URZ, UR4 ;  /* 0x0000000400ff79e3 */ /* 0x0005e20008000000 */
[----:B0-----:R-:W-:Y:S01]  /*2f10*/  ISETP.EQ.U32.AND P0, PT, R0, UR5, PT ;  /* 0x0000000500007c0c */ /* 0x001fe2000bf02070 */
[----:B-1----:R-:W-:-:S12]  /*2f20*/  IMAD.U32 R0, RZ, RZ, UR6 ;  /* 0x00000006ff007e24 */ /* 0x002fd8000f8e00ff */
[----:B------:R2:W-:Y:S01]  /*2f30*/  @P0 ATOMS.AND RZ, [UR11], R0 ;  /* 0x00000000ffff098c */ /* 0x0005e2000a80000b */
[----:B------:R-:W-:Y:S05]  /*2f40*/  BRA `(.L_x_8) ;  /* 0x0000000000147947 */ /* 0x000fea0003800000 */
.L_x_10:
[----:B------:R-:W-:-:S07]  /*2f50*/  MOV R2, 0x2f70 ;  /* 0x00002f7000027802 */ /* 0x000fce0000000f00 */
[----:B------:R-:W-:Y:S05]  /*2f60*/  CALL.REL.NOINC `($__internal_0_$__cuda_sm10x_tcgen05_guardrail_trap_col_being_dealloced_not_returned_by_alloc) ;  /* 0x0000000000207944 */ /* 0x000fea0003c00000 */
[----:B------:R-:W-:Y:S05]  /*2f70*/  BRA `(.L_x_8) ;  /* 0x0000000000087947 */ /* 0x000fea0003800000 */
.L_x_9:
[----:B------:R-:W-:-:S07]  /*2f80*/  MOV R2, 0x2fa0 ;  /* 0x00002fa000027802 */ /* 0x000fce0000000f00 */
[----:B------:R-:W-:Y:S05]  /*2f90*/  CALL.REL.NOINC `($__internal_2_$__cuda_sm10x_tcgen05_guardrail_trap_unallocated_columns_being_dealloced) ;  /* 0x00000000002c7944 */ /* 0x000fea0003c00000 */
.L_x_8:
[----:B------:R-:W-:Y:S01]  /*2fa0*/  NOP ;  /* 0x0000000000007918 */ /* 0x000fe20000000000 */
[----:B--2---:R-:W-:Y:S05]  /*2fb0*/  EXIT ;  /* 0x000000000000794d */ /* 0x004fea0003800000 */
.L_x_7:
[----:B------:R-:W0:Y:S02]  /*2fc0*/  SYNCS.PHASECHK.TRANS64.TRYWAIT P0, [UR12+0xa000], RZ ;  /* 0x00a000ffff0075a7 */ /* 0x000e24000800110c */
[----:B0-----:R-:W-:Y:S05]  /*2fd0*/  @!P0 BRA `(.L_x_7) ;  /* 0xfffffffc00f88947 */ /* 0x001fea000383ffff */
[----:B------:R-:W-:Y:S05]  /*2fe0*/  BRA `(.L_x_11) ;  /* 0xffffffec00987947 */ /* 0x000fea000383ffff */
        .weak           $__internal_0_$__cuda_sm10x_tcgen05_guardrail_trap_col_being_dealloced_not_returned_by_alloc
        .type           $__internal_0_$__cuda_sm10x_tcgen05_guardrail_trap_col_being_dealloced_not_returned_by_alloc,@function
        .size           $__internal_0_$__cuda_sm10x_tcgen05_guardrail_trap_col_being_dealloced_not_returned_by_alloc,($__internal_1_$__cuda_sm10x_tcgen05_guardrail_trap_phase_invalid_during_alloc - $__internal_0_$__cuda_sm10x_tcgen05_guardrail_trap_col_being_dealloced_not_returned_by_alloc)
$__internal_0_$__cuda_sm10x_tcgen05_guardrail_trap_col_being_dealloced_not_returned_by_alloc:
[----:B------:R-:W-:Y:S05]  /*2ff0*/  BPT.TRAP 0x1 ;  /* 0x000000040000795c */ /* 0x000fea0000300000 */
[----:B------:R-:W-:-:S04]  /*3000*/  IMAD.MOV.U32 R3, RZ, RZ, 0x0 ;  /* 0x00000000ff037424 */ /* 0x000fc800078e00ff */
[----:B------:R-:W-:Y:S05]  /*3010*/  RET.REL.NODEC R2 `(gluon_mma) ;  /* 0xffffffcc02f87950 */ /* 0x000fea0003c3ffff */
        .weak           $__internal_1_$__cuda_sm10x_tcgen05_guardrail_trap_phase_invalid_during_alloc
        .type           $__internal_1_$__cuda_sm10x_tcgen05_guardrail_trap_phase_invalid_during_alloc,@function
        .size           $__internal_1_$__cuda_sm10x_tcgen05_guardrail_trap_phase_invalid_during_alloc,($__internal_2_$__cuda_sm10x_tcgen05_guardrail_trap_unallocated_columns_being_dealloced - $__internal_1_$__cuda_sm10x_tcgen05_guardrail_trap_phase_invalid_during_alloc)
$__internal_1_$__cuda_sm10x_tcgen05_guardrail_trap_phase_invalid_during_alloc:
[----:B------:R-:W-:Y:S05]  /*3020*/  BPT.TRAP 0x1 ;  /* 0x000000040000795c */ /* 0x000fea0000300000 */
[----:B------:R-:W-:-:S04]  /*3030*/  IMAD.MOV.U32 R3, RZ, RZ, 0x0 ;  /* 0x00000000ff037424 */ /* 0x000fc800078e00ff */
[----:B------:R-:W-:Y:S05]  /*3040*/  RET.REL.NODEC R2 `(gluon_mma) ;  /* 0xffffffcc02ec7950 */ /* 0x000fea0003c3ffff */
        .weak           $__internal_2_$__cuda_sm10x_tcgen05_guardrail_trap_unallocated_columns_being_dealloced
        .type           $__internal_2_$__cuda_sm10x_tcgen05_guardrail_trap_unallocated_columns_being_dealloced,@function
        .size           $__internal_2_$__cuda_sm10x_tcgen05_guardrail_trap_unallocated_columns_being_dealloced,(.L_x_15 - $__internal_2_$__cuda_sm10x_tcgen05_guardrail_trap_unallocated_columns_being_dealloced)
$__internal_2_$__cuda_sm10x_tcgen05_guardrail_trap_unallocated_columns_being_dealloced:
[----:B------:R-:W-:Y:S05]  /*3050*/  BPT.TRAP 0x1 ;  /* 0x000000040000795c */ /* 0x000fea0000300000 */
[----:B------:R-:W-:-:S04]  /*3060*/  IMAD.MOV.U32 R3, RZ, RZ, 0x0 ;  /* 0x00000000ff037424 */ /* 0x000fc800078e00ff */
[----:B------:R-:W-:Y:S05]  /*3070*/  RET.REL.NODEC R2 `(gluon_mma) ;  /* 0xffffffcc02e07950 */ /* 0x000fea0003c3ffff */
.L_x_12:
[----:B------:R-:W-:-:S00]  /*3080*/  BRA `(.L_x_12) ;  /* 0xfffffffc00fc7947 */ /* 0x000fc0000383ffff */
[----:B------:R-:W-:-:S00]  /*3090*/  NOP ;  /* 0x0000000000007918 */ /* 0x000fc00000000000 */
        /* <DEDUP_REMOVED lines=14> */
.L_x_15:


//--------------------- .nv.shared.gluon_mma      --------------------------
	.section	.nv.shared.gluon_mma,"aw",@nobits
	.sectionflags	@""
	.align	16
	.zero		1024


//--------------------- .nv.shared.reserved.0     --------------------------
	.section	.nv.shared.reserved.0,"aw",@nobits
	.align	8
	.weak		__nv_reservedSMEM_offset_0_alias
	.size		__nv_reservedSMEM_offset_0_alias, 0, 64
	.other		__nv_reservedSMEM_offset_0_alias,@"STO_CUDA_RESERVED_SHARED STV_DEFAULT"
__nv_reservedSMEM_offset_0_alias:
	.zero		0
.nv.shared.reserved.0:
	.zero		64
	.weak		__nv_reservedSMEM_allocation_phase
	.type		__nv_reservedSMEM_allocation_phase,@object
	.size		__nv_reservedSMEM_allocation_phase,(.L_0 - __nv_reservedSMEM_allocation_phase)
__nv_reservedSMEM_allocation_phase:
	.zero		1
.L_0:
	.zero		7
	.weak		__nv_reservedSMEM_devtool_atexit_pc
	.type		__nv_reservedSMEM_devtool_atexit_pc,@object
	.size		__nv_reservedSMEM_devtool_atexit_pc,(__nv_reservedSMEM_allocation_mask - __nv_reservedSMEM_devtool_atexit_pc)
__nv_reservedSMEM_devtool_atexit_pc:
	.zero		8
	.weak		__nv_reservedSMEM_allocation_mask
	.type		__nv_reservedSMEM_allocation_mask,@object
	.size		__nv_reservedSMEM_allocation_mask,(.L_2 - __nv_reservedSMEM_allocation_mask)
__nv_reservedSMEM_allocation_mask:
	.zero		4
.L_2:


//--------------------- .nv.constant0.gluon_mma   --------------------------
	.section	.nv.constant0.gluon_mma,"a",@progbits
	.sectionflags	@""
	.align	4
.nv.constant0.gluon_mma:
	.zero		936


//--------------------- SYMBOLS --------------------------

	.type		.nv.reservedSmem.offset0,@object
	.size		.nv.reservedSmem.offset0,0x4
	.type		.nv.reservedSmem.cap,@object
	.size		.nv.reservedSmem.cap,0x4
